	.headerflags	@"EF_CUDA_TEXMODE_UNIFIED EF_CUDA_64BIT_ADDRESS EF_CUDA_ACCELERATORS EF_CUDA_SM90 EF_CUDA_VIRTUAL_SM(EF_CUDA_SM90)"
	.elftype	@"ET_EXEC"


//--------------------- .nv.info                  --------------------------
	.section	.nv.info,"",@"SHT_CUDA_INFO"
	.align	4


	//----- nvinfo : EIATTR_REGCOUNT
	.align		4
        /*0000*/ 	.byte	0x04, 0x2f
        /*0002*/ 	.short	(.L_2 - .L_1)
	.align		4
.L_1:
        /*0004*/ 	.word	index@(triton_per_fused_native_group_norm_16)
        /*0008*/ 	.word	0x00000014


	//----- nvinfo : EIATTR_MIN_STACK_SIZE
	.align		4
.L_2:
        /*000c*/ 	.byte	0x04, 0x12
        /*000e*/ 	.short	(.L_4 - .L_3)
	.align		4
.L_3:
        /*0010*/ 	.word	index@(triton_per_fused_native_group_norm_16)
        /*0014*/ 	.word	0x00000000


	//----- nvinfo : EIATTR_FRAME_SIZE
	.align		4
.L_4:
        /*0018*/ 	.byte	0x04, 0x11
        /*001a*/ 	.short	(.L_6 - .L_5)
	.align		4
.L_5:
        /*001c*/ 	.word	index@(triton_per_fused_native_group_norm_16)
        /*0020*/ 	.word	0x00000000


	//----- nvinfo : EIATTR_MIN_STACK_SIZE
	.align		4
.L_6:
        /*0024*/ 	.byte	0x04, 0x12
        /*0026*/ 	.short	(.L_8 - .L_7)
	.align		4
.L_7:
        /*0028*/ 	.word	index@(triton_per_fused_native_group_norm_16)
        /*002c*/ 	.word	0x00000000
.L_8:


//--------------------- .nv.info.triton_per_fused_native_group_norm_16 --------------------------
	.section	.nv.info.triton_per_fused_native_group_norm_16,"",@"SHT_CUDA_INFO"
	.sectionflags	@""
	.align	4


	//----- nvinfo : EIATTR_CUDA_API_VERSION
	.align		4
        /*0000*/ 	.byte	0x04, 0x37
        /*0002*/ 	.short	(.L_10 - .L_9)
.L_9:
        /*0004*/ 	.word	0x0000007c


	//----- nvinfo : EIATTR_KPARAM_INFO
	.align		4
.L_10:
        /*0008*/ 	.byte	0x04, 0x17
        /*000a*/ 	.short	(.L_12 - .L_11)
.L_11:
        /*000c*/ 	.word	0x00000000
        /*0010*/ 	.short	0x0007
        /*0012*/ 	.short	0x0034
        /*0014*/ 	.byte	0x00, 0xf0, 0x11, 0x00


	//----- nvinfo : EIATTR_KPARAM_INFO
	.align		4
.L_12:
        /*0018*/ 	.byte	0x04, 0x17
        /*001a*/ 	.short	(.L_14 - .L_13)
.L_13:
        /*001c*/ 	.word	0x00000000
        /*0020*/ 	.short	0x0006
        /*0022*/ 	.short	0x0030
        /*0024*/ 	.byte	0x00, 0xf0, 0x11, 0x00


	//----- nvinfo : EIATTR_KPARAM_INFO
	.align		4
.L_14:
        /*0028*/ 	.byte	0x04, 0x17
        /*002a*/ 	.short	(.L_16 - .L_15)
.L_15:
        /*002c*/ 	.word	0x00000000
        /*0030*/ 	.short	0x0005
        /*0032*/ 	.short	0x0028
        /*0034*/ 	.byte	0x00, 0xf4, 0x21, 0x00


	//----- nvinfo : EIATTR_KPARAM_INFO
	.align		4
.L_16:
        /*0038*/ 	.byte	0x04, 0x17
        /*003a*/ 	.short	(.L_18 - .L_17)
.L_17:
        /*003c*/ 	.word	0x00000000
        /*0040*/ 	.short	0x0004
        /*0042*/ 	.short	0x0020
        /*0044*/ 	.byte	0x00, 0xf4, 0x21, 0x00


	//----- nvinfo : EIATTR_KPARAM_INFO
	.align		4
.L_18:
        /*0048*/ 	.byte	0x04, 0x17
        /*004a*/ 	.short	(.L_20 - .L_19)
.L_19:
        /*004c*/ 	.word	0x00000000
        /*0050*/ 	.short	0x0003
        /*0052*/ 	.short	0x0018
        /*0054*/ 	.byte	0x00, 0xf4, 0x21, 0x00


	//----- nvinfo : EIATTR_KPARAM_INFO
	.align		4
.L_20:
        /*0058*/ 	.byte	0x04, 0x17
        /*005a*/ 	.short	(.L_22 - .L_21)
.L_21:
        /*005c*/ 	.word	0x00000000
        /*0060*/ 	.short	0x0002
        /*0062*/ 	.short	0x0010
        /*0064*/ 	.byte	0x00, 0xf4, 0x21, 0x00


	//----- nvinfo : EIATTR_KPARAM_INFO
	.align		4
.L_22:
        /*0068*/ 	.byte	0x04, 0x17
        /*006a*/ 	.short	(.L_24 - .L_23)
.L_23:
        /*006c*/ 	.word	0x00000000
        /*0070*/ 	.short	0x0001
        /*0072*/ 	.short	0x0008
        /*0074*/ 	.byte	0x00, 0xf4, 0x21, 0x00


	//----- nvinfo : EIATTR_KPARAM_INFO
	.align		4
.L_24:
        /*0078*/ 	.byte	0x04, 0x17
        /*007a*/ 	.short	(.L_26 - .L_25)
.L_25:
        /*007c*/ 	.word	0x00000000
        /*0080*/ 	.short	0x0000
        /*0082*/ 	.short	0x0000
        /*0084*/ 	.byte	0x00, 0xf4, 0x21, 0x00


	//----- nvinfo : EIATTR_SPARSE_MMA_MASK
	.align		4
.L_26:
        /*0088*/ 	.byte	0x03, 0x50
        /*008a*/ 	.short	0x0000


	//----- nvinfo : EIATTR_MAXREG_COUNT
	.align		4
        /*008c*/ 	.byte	0x03, 0x1b
        /*008e*/ 	.short	0x00ff


	//----- nvinfo : EIATTR_COOP_GROUP_MASK_REGIDS
	.align		4
        /*0090*/ 	.byte	0x04, 0x29
        /*0092*/ 	.short	(.L_28 - .L_27)


	//   ....[0]....
.L_27:
        /*0094*/ 	.word	0xffffffff


	//   ....[1]....
        /*0098*/ 	.word	0xffffffff


	//   ....[2]....
        /*009c*/ 	.word	0xffffffff


	//----- nvinfo : EIATTR_COOP_GROUP_INSTR_OFFSETS
	.align		4
.L_28:
        /*00a0*/ 	.byte	0x04, 0x28
        /*00a2*/ 	.short	(.L_30 - .L_29)


	//   ....[0]....
.L_29:
        /*00a4*/ 	.word	0x000001e0


	//   ....[1]....
        /*00a8*/ 	.word	0x00000230


	//   ....[2]....
        /*00ac*/ 	.word	0x00000260


	//----- nvinfo : EIATTR_EXIT_INSTR_OFFSETS
	.align		4
.L_30:
        /*00b0*/ 	.byte	0x04, 0x1c
        /*00b2*/ 	.short	(.L_32 - .L_31)


	//   ....[0]....
.L_31:
        /*00b4*/ 	.word	0x000004d0


	//   ....[1]....
        /*00b8*/ 	.word	0x00000520


	//----- nvinfo : EIATTR_REQNTID
	.align		4
.L_32:
        /*00bc*/ 	.byte	0x04, 0x10
        /*00be*/ 	.short	(.L_34 - .L_33)
.L_33:
        /*00c0*/ 	.word	0x00000040
        /*00c4*/ 	.word	0x00000001
        /*00c8*/ 	.word	0x00000001


	//----- nvinfo : EIATTR_CBANK_PARAM_SIZE
	.align		4
.L_34:
        /*00cc*/ 	.byte	0x03, 0x19
        /*00ce*/ 	.short	0x0038


	//----- nvinfo : EIATTR_PARAM_CBANK
	.align		4
        /*00d0*/ 	.byte	0x04, 0x0a
        /*00d2*/ 	.short	(.L_36 - .L_35)
	.align		4
.L_35:
        /*00d4*/ 	.word	index@(.nv.constant0.triton_per_fused_native_group_norm_16)
        /*00d8*/ 	.short	0x0210
        /*00da*/ 	.short	0x0038


	//----- nvinfo : EIATTR_SW_WAR
	.align		4
.L_36:
        /*00dc*/ 	.byte	0x04, 0x36
        /*00de*/ 	.short	(.L_38 - .L_37)
.L_37:
        /*00e0*/ 	.word	0x00000008
.L_38:


//--------------------- .nv.callgraph             --------------------------
	.section	.nv.callgraph,"",@"SHT_CUDA_CALLGRAPH"
	.align	4
	.sectionentsize	8
	.align		4
        /*0000*/ 	.word	0x00000000
	.align		4
        /*0004*/ 	.word	0xffffffff
	.align		4
        /*0008*/ 	.word	0x00000000
	.align		4
        /*000c*/ 	.word	0xfffffffe
	.align		4
        /*0010*/ 	.word	0x00000000
	.align		4
        /*0014*/ 	.word	0xfffffffd
	.align		4
        /*0018*/ 	.word	0x00000000
	.align		4
        /*001c*/ 	.word	0xfffffffc


//--------------------- .nv.constant4             --------------------------
	.section	.nv.constant4,"a",@progbits
	.align	8
	.align		8
.nv.constant4:
        /*0000*/ 	.dword	_$_str


//--------------------- .text.triton_per_fused_native_group_norm_16 --------------------------
	.section	.text.triton_per_fused_native_group_norm_16,"ax",@progbits
	.sectionflags	@"SHF_BARRIERS=1"
	.align	128
        .global         triton_per_fused_native_group_norm_16
        .type           triton_per_fused_native_group_norm_16,@function
        .size           triton_per_fused_native_group_norm_16,(.L_x_1 - triton_per_fused_native_group_norm_16)
        .other          triton_per_fused_native_group_norm_16,@"STO_CUDA_ENTRY STV_DEFAULT"
triton_per_fused_native_group_norm_16:
.text.triton_per_fused_native_group_norm_16:
[----:B------:R-:W0:Y:S02]  /*0000*/  LDC R1, c[0x0][0x28] ;  /* 0x00000a00ff017b82 */ /* 0x000e240000000800 */
[----:B------:R-:W1:Y:S01]  /*0010*/  S2R R0, SR_TID.X ;  /* 0x0000000000007919 */ /* 0x000e620000002100 */
[----:B------:R-:W2:Y:S01]  /*0020*/  LDC.64 R8, c[0x0][0x220] ;  /* 0x00008800ff087b82 */ /* 0x000ea20000000a00 */
[----:B------:R-:W-:Y:S01]  /*0030*/  HFMA2.MMA R12, -RZ, RZ, 0, 0 ;  /* 0x00000000ff0c7435 */ /* 0x000fe200000001ff */
[----:B------:R-:W-:Y:S01]  /*0040*/  ULDC.64 UR6, c[0x0][0x208] ;  /* 0x0000820000067ab9 */ /* 0x000fe20000000a00 */
[----:B------:R-:W3:Y:S05]  /*0050*/  S2R R3, SR_CTAID.X ;  /* 0x0000000000037919 */ /* 0x000eea0000002500 */
[----:B------:R-:W4:Y:S01]  /*0060*/  LDC.64 R6, c[0x0][0x218] ;  /* 0x00008600ff067b82 */ /* 0x000f220000000a00 */
[----:B-1----:R-:W-:-:S02]  /*0070*/  SHF.R.U32.HI R2, RZ, 0x1, R0 ;  /* 0x00000001ff027819 */ /* 0x002fc40000011600 */
[----:B------:R-:W-:Y:S01]  /*0080*/  LOP3.LUT R4, R0, 0x1, RZ, 0xc0, !PT ;  /* 0x0000000100047812 */ /* 0x000fe200078ec0ff */
[----:B---3--:R-:W-:Y:S01]  /*0090*/  IMAD.SHL.U32 R3, R3, 0x20, RZ ;  /* 0x0000002003037824 */ /* 0x008fe200078e00ff */
[----:B------:R-:W-:-:S04]  /*00a0*/  SGXT.U32 R2, R2, 0x5 ;  /* 0x000000050202781a */ /* 0x000fc80000000000 */
[----:B------:R-:W-:-:S04]  /*00b0*/  LOP3.LUT R5, R3, R2, RZ, 0xfc, !PT ;  /* 0x0000000203057212 */ /* 0x000fc800078efcff */
[C---:B------:R-:W-:Y:S01]  /*00c0*/  ISETP.GE.AND P1, PT, R5.reuse, 0x40, PT ;  /* 0x000000400500780c */ /* 0x040fe20003f26270 */
[----:B------:R-:W-:Y:S02]  /*00d0*/  IMAD R11, R5, 0x2, R4 ;  /* 0x00000002050b7824 */ /* 0x000fe400078e0204 */
[----:B------:R-:W1:Y:S02]  /*00e0*/  LDC.64 R4, c[0x0][0x210] ;  /* 0x00008400ff047b82 */ /* 0x000e640000000a00 */
[----:B--2---:R-:W-:-:S08]  /*00f0*/  IMAD.WIDE R8, R11, 0x4, R8 ;  /* 0x000000040b087825 */ /* 0x004fd000078e0208 */
[----:B------:R-:W2:Y:S01]  /*0100*/  @!P1 LDG.E R12, desc[UR6][R8.64] ;  /* 0x00000006080c9981 */ /* 0x000ea2000c1e1900 */
[----:B------:R-:W-:Y:S02]  /*0110*/  IMAD.MOV.U32 R10, RZ, RZ, RZ ;  /* 0x000000ffff0a7224 */ /* 0x000fe400078e00ff */
[----:B-1----:R-:W-:-:S05]  /*0120*/  IMAD.WIDE R4, R11, 0x4, R4 ;  /* 0x000000040b047825 */ /* 0x002fca00078e0204 */
[----:B------:R-:W3:Y:S01]  /*0130*/  @!P1 LDG.E R10, desc[UR6][R4.64] ;  /* 0x00000006040a9981 */ /* 0x000ee2000c1e1900 */
[----:B----4-:R-:W-:Y:S01]  /*0140*/  IMAD.WIDE R6, R11, 0x4, R6 ;  /* 0x000000040b067825 */ /* 0x010fe200078e0206 */
[----:B------:R-:W-:-:S06]  /*0150*/  MOV R11, RZ ;  /* 0x000000ff000b7202 */ /* 0x000fcc0000000f00 */
[----:B------:R-:W4:Y:S01]  /*0160*/  @!P1 LDG.E R11, desc[UR6][R6.64] ;  /* 0x00000006060b9981 */ /* 0x000f22000c1e1900 */
[----:B------:R-:W1:Y:S01]  /*0170*/  S2UR UR5, SR_CgaCtaId ;  /* 0x00000000000579c3 */ /* 0x000e620000008800 */
[----:B------:R-:W-:Y:S01]  /*0180*/  UMOV UR4, 0x400 ;  /* 0x0000040000047882 */ /* 0x000fe20000000000 */
[----:B------:R-:W-:Y:S01]  /*0190*/  IMAD.MOV.U32 R15, RZ, RZ, 0x38800000 ;  /* 0x38800000ff0f7424 */ /* 0x000fe200078e00ff */
[----:B------:R-:W-:Y:S01]  /*01a0*/  LOP3.LUT R17, R3, 0x1f, R0, 0xf8, !PT ;  /* 0x0000001f03117812 */ /* 0x000fe200078ef800 */
[----:B-1----:R-:W-:Y:S01]  /*01b0*/  UPRMT UR4, UR5, 0x654, UR4 ;  /* 0x0000065405047896 */ /* 0x002fe20008000004 */
[----:B--2---:R-:W-:-:S04]  /*01c0*/  SEL R12, R12, RZ, !P1 ;  /* 0x000000ff0c0c7207 */ /* 0x004fc80004800000 */
[----:B------:R-:W-:-:S05]  /*01d0*/  FSEL R12, R12, RZ, !P1 ;  /* 0x000000ff0c0c7208 */ /* 0x000fca0004800000 */
[----:B------:R-:W1:Y:S01]  /*01e0*/  SHFL.BFLY PT, R9, R12, 0x1, 0x1f ;  /* 0x0c201f000c097f89 */ /* 0x000e6200000e0000 */
[----:B---3--:R-:W-:-:S04]  /*01f0*/  SEL R10, R10, RZ, !P1 ;  /* 0x000000ff0a0a7207 */ /* 0x008fc80004800000 */
[----:B------:R-:W-:Y:S02]  /*0200*/  FSEL R5, R10, RZ, !P1 ;  /* 0x000000ff0a057208 */ /* 0x000fe40004800000 */
[----:B------:R-:W-:Y:S02]  /*0210*/  LEA R10, R2, UR4, 0x2 ;  /* 0x00000004020a7c11 */ /* 0x000fe4000f8e10ff */
[----:B----4-:R-:W-:Y:S01]  /*0220*/  SEL R4, R11, RZ, !P1 ;  /* 0x000000ff0b047207 */ /* 0x010fe20004800000 */
[----:B------:R-:W2:Y:S03]  /*0230*/  SHFL.BFLY PT, R8, R5, 0x1, 0x1f ;  /* 0x0c201f0005087f89 */ /* 0x000ea600000e0000 */
[----:B------:R-:W-:Y:S01]  /*0240*/  FSEL R4, R4, RZ, !P1 ;  /* 0x000000ff04047208 */ /* 0x000fe20004800000 */
[----:B-1----:R-:W-:-:S04]  /*0250*/  FADD R13, R12, R9 ;  /* 0x000000090c0d7221 */ /* 0x002fc80000000000 */
[----:B------:R-:W1:Y:S01]  /*0260*/  SHFL.BFLY PT, R7, R4, 0x1, 0x1f ;  /* 0x0c201f0004077f89 */ /* 0x000e6200000e0000 */
[C---:B------:R-:W-:Y:S02]  /*0270*/  FSETP.GT.AND P0, PT, |R13|.reuse, 8.50705917302346158658e+37, PT ;  /* 0x7e8000000d00780b */ /* 0x040fe40003f04200 */
[C---:B------:R-:W-:Y:S02]  /*0280*/  FSETP.GEU.AND P3, PT, |R13|.reuse, 1.175494350822287508e-38, PT ;  /* 0x008000000d00780b */ /* 0x040fe40003f6e200 */
[----:B------:R-:W-:-:S09]  /*0290*/  FSETP.NEU.AND P2, PT, R13, RZ, PT ;  /* 0x000000ff0d00720b */ /* 0x000fd20003f4d000 */
[----:B------:R-:W-:Y:S01]  /*02a0*/  @P0 FMUL R13, R13, 0.25 ;  /* 0x3e8000000d0d0820 */ /* 0x000fe20000400000 */
[----:B------:R-:W-:Y:S01]  /*02b0*/  @P0 FMUL R9, R9, 0.25 ;  /* 0x3e80000009090820 */ /* 0x000fe20000400000 */
[----:B--2---:R-:W-:Y:S01]  /*02c0*/  FADD R8, -R5, R8 ;  /* 0x0000000805087221 */ /* 0x004fe20000000100 */
[----:B------:R-:W-:Y:S01]  /*02d0*/  LOP3.LUT P0, RZ, R0, 0x20, RZ, 0xc0, !PT ;  /* 0x0000002000ff7812 */ /* 0x000fe2000780c0ff */
[----:B------:R-:W-:Y:S01]  /*02e0*/  @!P3 FMUL R13, R13, 16777216 ;  /* 0x4b8000000d0db820 */ /* 0x000fe20000400000 */
[----:B------:R-:W-:Y:S02]  /*02f0*/  @!P3 FMUL R9, R9, 16777216 ;  /* 0x4b8000000909b820 */ /* 0x000fe40000400000 */
[----:B------:R-:W-:Y:S01]  /*0300*/  ISETP.LT.AND P0, PT, R17, 0x40, !P0 ;  /* 0x000000401100780c */ /* 0x000fe20004701270 */
[----:B------:R-:W2:Y:S01]  /*0310*/  MUFU.RCP R6, R13 ;  /* 0x0000000d00067308 */ /* 0x000ea20000001000 */
[----:B-1----:R-:W-:Y:S01]  /*0320*/  FADD R7, R4, R7 ;  /* 0x0000000704077221 */ /* 0x002fe20000000000 */
[----:B------:R-:W-:-:S04]  /*0330*/  LOP3.LUT R4, R0, 0x1f, RZ, 0xc0, !PT ;  /* 0x0000001f00047812 */ /* 0x000fc800078ec0ff */
[----:B------:R-:W-:Y:S01]  /*0340*/  LEA R11, R4, UR4, 0x2 ;  /* 0x00000004040b7c11 */ /* 0x000fe2000f8e10ff */
[----:B--2---:R-:W-:Y:S01]  /*0350*/  FMUL R6, R6, R9 ;  /* 0x0000000906067220 */ /* 0x004fe20000400000 */
[----:B------:R-:W-:-:S04]  /*0360*/  FMUL R9, R8, R8 ;  /* 0x0000000808097220 */ /* 0x000fc80000400000 */
[----:B------:R-:W-:Y:S01]  /*0370*/  FSEL R6, R6, RZ, P2 ;  /* 0x000000ff06067208 */ /* 0x000fe20001000000 */
[----:B------:R-:W-:-:S04]  /*0380*/  FMUL R9, R12, R9 ;  /* 0x000000090c097220 */ /* 0x000fc80000400000 */
[----:B------:R-:W-:Y:S01]  /*0390*/  FFMA R8, R8, R6, R5 ;  /* 0x0000000608087223 */ /* 0x000fe20000000005 */
[----:B------:R-:W-:Y:S01]  /*03a0*/  FFMA R9, R6, R9, R7 ;  /* 0x0000000906097223 */ /* 0x000fe20000000007 */
[----:B------:R-:W1:Y:S03]  /*03b0*/  LDC.64 R4, c[0x0][0x238] ;  /* 0x00008e00ff047b82 */ /* 0x000e660000000a00 */
[----:B------:R-:W-:Y:S05]  /*03c0*/  STS [R10], R8 ;  /* 0x000000080a007388 */ /* 0x000fea0000000800 */
[----:B------:R-:W-:Y:S08]  /*03d0*/  BAR.SYNC.DEFER_BLOCKING 0x0 ;  /* 0x0000000000007b1d */ /* 0x000ff00000010000 */
[----:B------:R-:W2:Y:S01]  /*03e0*/  LDC.64 R6, c[0x0][0x228] ;  /* 0x00008a00ff067b82 */ /* 0x000ea20000000a00 */
[----:B------:R-:W-:Y:S07]  /*03f0*/  LDS R13, [R11] ;  /* 0x000000000b0d7984 */ /* 0x000fee0000000800 */
[----:B------:R-:W-:Y:S06]  /*0400*/  BAR.SYNC.DEFER_BLOCKING 0x0 ;  /* 0x0000000000007b1d */ /* 0x000fec0000010000 */
[----:B------:R-:W-:Y:S02]  /*0410*/  STS [R10], R9 ;  /* 0x000000090a007388 */ /* 0x000fe40000000800 */
[----:B------:R-:W-:Y:S06]  /*0420*/  BAR.SYNC.DEFER_BLOCKING 0x0 ;  /* 0x0000000000007b1d */ /* 0x000fec0000010000 */
[----:B------:R-:W3:Y:S02]  /*0430*/  LDS R2, [R11] ;  /* 0x000000000b027984 */ /* 0x000ee40000000800 */
[----:B------:R-:W-:Y:S06]  /*0440*/  BAR.SYNC.DEFER_BLOCKING 0x0 ;  /* 0x0000000000007b1d */ /* 0x000fec0000010000 */
[----:B------:R4:W-:Y:S01]  /*0450*/  STS [R10], R9 ;  /* 0x000000090a007388 */ /* 0x0009e20000000800 */
[----:B---3--:R-:W-:Y:S01]  /*0460*/  FFMA R12, R2, R15, 9.9999997473787516356e-06 ;  /* 0x3727c5ac020c7423 */ /* 0x008fe2000000000f */
[----:B-1----:R-:W-:-:S03]  /*0470*/  IMAD.WIDE R2, R17, 0x4, R4 ;  /* 0x0000000411027825 */ /* 0x002fc600078e0204 */
[----:B------:R-:W1:Y:S01]  /*0480*/  MUFU.RSQ R15, R12 ;  /* 0x0000000c000f7308 */ /* 0x000e620000001400 */
[----:B------:R-:W-:Y:S01]  /*0490*/  BAR.SYNC.DEFER_BLOCKING 0x0 ;  /* 0x0000000000007b1d */ /* 0x000fe20000010000 */
[----:B--2---:R-:W-:-:S05]  /*04a0*/  IMAD.WIDE R4, R17, 0x4, R6 ;  /* 0x0000000411047825 */ /* 0x004fca00078e0206 */
[----:B-1----:R4:W-:Y:S04]  /*04b0*/  @P0 STG.E desc[UR6][R2.64], R15 ;  /* 0x0000000f02000986 */ /* 0x0029e8000c101906 */
[----:B------:R4:W-:Y:S01]  /*04c0*/  @P0 STG.E desc[UR6][R4.64], R13 ;  /* 0x0000000d04000986 */ /* 0x0009e2000c101906 */
[----:B------:R-:W-:Y:S05]  /*04d0*/  @!P0 EXIT ;  /* 0x000000000000894d */ /* 0x000fea0003800000 */
[----:B------:R-:W0:Y:S01]  /*04e0*/  LDS R11, [R11] ;  /* 0x000000000b0b7984 */ /* 0x000e220000000800 */
[----:B----4-:R-:W1:Y:S02]  /*04f0*/  LDC.64 R2, c[0x0][0x230] ;  /* 0x00008c00ff027b82 */ /* 0x010e640000000a00 */
[----:B-1----:R-:W-:-:S05]  /*0500*/  IMAD.WIDE R2, R17, 0x4, R2 ;  /* 0x0000000411027825 */ /* 0x002fca00078e0202 */
[----:B0-----:R-:W-:Y:S01]  /*0510*/  STG.E desc[UR6][R2.64], R11 ;  /* 0x0000000b02007986 */ /* 0x001fe2000c101906 */
[----:B------:R-:W-:Y:S05]  /*0520*/  EXIT ;  /* 0x000000000000794d */ /* 0x000fea0003800000 */
.L_x_0:
[----:B------:R-:W-:-:S00]  /*0530*/  BRA `(.L_x_0) ;  /* 0xfffffffc00fc7947 */ /* 0x000fc0000383ffff */
[----:B------:R-:W-:-:S00]  /*0540*/  NOP ;  /* 0x0000000000007918 */ /* 0x000fc00000000000 */
        /* <DEDUP_REMOVED lines=11> */
.L_x_1:


//--------------------- .nv.global.init           --------------------------
	.section	.nv.global.init,"aw",@progbits
.nv.global.init:
	.type		_$_str,@object
	.size		_$_str,(.L_0 - _$_str)
_$_str:
        /*0000*/ 	.byte	0x5f, 0x5f, 0x43, 0x55, 0x44, 0x41, 0x5f, 0x46, 0x54, 0x5a, 0x00
.L_0:


//--------------------- .nv.shared.triton_per_fused_native_group_norm_16 --------------------------
	.section	.nv.shared.triton_per_fused_native_group_norm_16,"aw",@nobits
	.sectionflags	@""
	.align	16
	.zero		1024


//--------------------- .nv.constant0.triton_per_fused_native_group_norm_16 --------------------------
	.section	.nv.constant0.triton_per_fused_native_group_norm_16,"a",@progbits
	.sectionflags	@""
	.align	4
.nv.constant0.triton_per_fused_native_group_norm_16:
	.zero		584
